//
// Generated by NVIDIA NVVM Compiler
//
// Compiler Build ID: CL-36424714
// Cuda compilation tools, release 13.0, V13.0.88
// Based on NVVM 20.0.0
//

.version 9.0
.target sm_100
.address_size 64

	// .globl	_Z16image_conversionPhS_xx

.visible .entry _Z16image_conversionPhS_xx(
	.param .u64 .ptr .align 1 _Z16image_conversionPhS_xx_param_0,
	.param .u64 .ptr .align 1 _Z16image_conversionPhS_xx_param_1,
	.param .u64 _Z16image_conversionPhS_xx_param_2,
	.param .u64 _Z16image_conversionPhS_xx_param_3
)
{
	.reg .pred 	%p<2>;
	.reg .b16 	%rs<5>;
	.reg .b32 	%r<21>;
	.reg .b64 	%rd<12>;

	ld.param.u64 	%rd2, [_Z16image_conversionPhS_xx_param_0];
	ld.param.u64 	%rd3, [_Z16image_conversionPhS_xx_param_1];
	ld.param.u64 	%rd4, [_Z16image_conversionPhS_xx_param_2];
	ld.param.u64 	%rd5, [_Z16image_conversionPhS_xx_param_3];
	mov.u32 	%r1, %tid.x;
	mov.u32 	%r2, %ctaid.x;
	mov.u32 	%r3, %ntid.x;
	mov.u32 	%r4, %tid.y;
	mov.u32 	%r5, %ctaid.y;
	mov.u32 	%r6, %ntid.y;
	add.s32 	%r7, %r5, %r1;
	mad.lo.s32 	%r8, %r2, %r3, %r7;
	mad.lo.s32 	%r9, %r8, %r6, %r4;
	cvt.s64.s32 	%rd1, %r9;
	mul.lo.s64 	%rd6, %rd5, %rd4;
	setp.le.s64 	%p1, %rd6, %rd1;
	@%p1 bra 	$L__BB0_2;
	cvt.u32.u64 	%r10, %rd1;
	cvta.to.global.u64 	%rd7, %rd2;
	cvta.to.global.u64 	%rd8, %rd3;
	mul.lo.s32 	%r11, %r10, 3;
	cvt.s64.s32 	%rd9, %r11;
	add.s64 	%rd10, %rd7, %rd9;
	ld.global.u8 	%r12, [%rd10+1];
	ld.global.u8 	%r13, [%rd10];
	prmt.b32 	%r14, %r13, %r12, 0x3340U;
	ld.global.u8 	%r15, [%rd10+2];
	prmt.b32 	%r16, %r15, 0, 0x3340U;
	prmt.b32 	%r17, %r14, %r16, 0x5410U;
	mov.b32 	%r18, 0;
	mov.b32 	%r19, 476949;
	dp4a.u32.u32 	%r20, %r17, %r19, %r18;
	cvt.u16.u32 	%rs1, %r20;
	shr.u16 	%rs2, %rs1, 2;
	mul.hi.u16 	%rs3, %rs2, 5243;
	shr.u16 	%rs4, %rs3, 1;
	add.s64 	%rd11, %rd8, %rd1;
	st.global.u8 	[%rd11], %rs4;
$L__BB0_2:
	ret;

}


// ===== COMPILED SASS (sm_100) =====

	.target	sm_100

	.elftype	@"ET_EXEC"


//--------------------- .note.nv.tkinfo           --------------------------
	.section	.note.nv.tkinfo,"",@"SHT_NOTE"
	.sectionflags	@"SHF_NOTE_NV_TKINFO"
	.tkinfo
        /*0018*/ 	.word	0x00000002
        /*0030*/ 	.string	""
        /*0030*/ 	.string	"ptxas"
        /*0030*/ 	.string	"Cuda compilation tools, release 13.0, V13.0.88"
        /*0030*/ 	.string	"Build cuda_13.0.r13.0/compiler.36424714_0"
        /*0030*/ 	.string	"-arch sm_100 -m 64 "



//--------------------- .note.nv.cuinfo           --------------------------
	.section	.note.nv.cuinfo,"",@"SHT_NOTE"
	.sectionflags	@"SHF_NOTE_NV_CUINFO"
        /*0018*/ 	.short	0x0002
        /*001a*/ 	.short	0x0064
        /*001c*/ 	.short	0x0082
	.zero		2


//--------------------- .nv.info                  --------------------------
	.section	.nv.info,"",@"SHT_CUDA_INFO"
	.align	4


	//----- nvinfo : EIATTR_REGCOUNT
	.align		4
        /*0000*/ 	.byte	0x04, 0x2f
        /*0002*/ 	.short	(.L_1 - .L_0)
	.align		4
.L_0:
        /*0004*/ 	.word	index@(_Z16image_conversionPhS_xx)
        /*0008*/ 	.word	0x0000000a


	//----- nvinfo : EIATTR_FRAME_SIZE
	.align		4
.L_1:
        /*000c*/ 	.byte	0x04, 0x11
        /*000e*/ 	.short	(.L_3 - .L_2)
	.align		4
.L_2:
        /*0010*/ 	.word	index@(_Z16image_conversionPhS_xx)
        /*0014*/ 	.word	0x00000000


	//----- nvinfo : EIATTR_MIN_STACK_SIZE
	.align		4
.L_3:
        /*0018*/ 	.byte	0x04, 0x12
        /*001a*/ 	.short	(.L_5 - .L_4)
	.align		4
.L_4:
        /*001c*/ 	.word	index@(_Z16image_conversionPhS_xx)
        /*0020*/ 	.word	0x00000000
.L_5:


//--------------------- .nv.compat                --------------------------
	.section	.nv.compat,"",@"SHT_CUDA_COMPAT_INFO"
	.align	4
        /*0000*/ 	.byte	0x02, 0x09, 0x00, 0x00, 0x02, 0x02, 0x01, 0x00, 0x02, 0x05, 0x05, 0x00, 0x03, 0x07, 0x01, 0x01
        /*0010*/ 	.byte	0x02, 0x03, 0x00, 0x00, 0x02, 0x06, 0x01, 0x00, 0x04, 0x0b, 0x08, 0x00, 0x09, 0x00, 0x00, 0x00
        /*0020*/ 	.byte	0x00, 0x00, 0x00, 0x00


//--------------------- .nv.info._Z16image_conversionPhS_xx --------------------------
	.section	.nv.info._Z16image_conversionPhS_xx,"",@"SHT_CUDA_INFO"
	.sectionflags	@""
	.align	4


	//----- nvinfo : EIATTR_CUDA_API_VERSION
	.align		4
        /*0000*/ 	.byte	0x04, 0x37
        /*0002*/ 	.short	(.L_7 - .L_6)
.L_6:
        /*0004*/ 	.word	0x00000082


	//----- nvinfo : EIATTR_KPARAM_INFO
	.align		4
.L_7:
        /*0008*/ 	.byte	0x04, 0x17
        /*000a*/ 	.short	(.L_9 - .L_8)
.L_8:
        /*000c*/ 	.word	0x00000000
        /*0010*/ 	.short	0x0003
        /*0012*/ 	.short	0x0018
        /*0014*/ 	.byte	0x00, 0xf0, 0x21, 0x00


	//----- nvinfo : EIATTR_KPARAM_INFO
	.align		4
.L_9:
        /*0018*/ 	.byte	0x04, 0x17
        /*001a*/ 	.short	(.L_11 - .L_10)
.L_10:
        /*001c*/ 	.word	0x00000000
        /*0020*/ 	.short	0x0002
        /*0022*/ 	.short	0x0010
        /*0024*/ 	.byte	0x00, 0xf0, 0x21, 0x00


	//----- nvinfo : EIATTR_KPARAM_INFO
	.align		4
.L_11:
        /*0028*/ 	.byte	0x04, 0x17
        /*002a*/ 	.short	(.L_13 - .L_12)
.L_12:
        /*002c*/ 	.word	0x00000000
        /*0030*/ 	.short	0x0001
        /*0032*/ 	.short	0x0008
        /*0034*/ 	.byte	0x00, 0xf5, 0x21, 0x00


	//----- nvinfo : EIATTR_KPARAM_INFO
	.align		4
.L_13:
        /*0038*/ 	.byte	0x04, 0x17
        /*003a*/ 	.short	(.L_15 - .L_14)
.L_14:
        /*003c*/ 	.word	0x00000000
        /*0040*/ 	.short	0x0000
        /*0042*/ 	.short	0x0000
        /*0044*/ 	.byte	0x00, 0xf5, 0x21, 0x00


	//----- nvinfo : EIATTR_SPARSE_MMA_MASK
	.align		4
.L_15:
        /*0048*/ 	.byte	0x03, 0x50
        /*004a*/ 	.short	0x0000


	//----- nvinfo : EIATTR_MAXREG_COUNT
	.align		4
        /*004c*/ 	.byte	0x03, 0x1b
        /*004e*/ 	.short	0x00ff


	//----- nvinfo : EIATTR_MERCURY_ISA_VERSION
	.align		4
        /*0050*/ 	.byte	0x03, 0x5f
        /*0052*/ 	.short	0x0101


	//----- nvinfo : EIATTR_VRC_CTA_INIT_COUNT
	.align		4
        /*0054*/ 	.byte	0x02, 0x4a
	.zero		1
	.zero		1


	//----- nvinfo : EIATTR_EXIT_INSTR_OFFSETS
	.align		4
        /*0058*/ 	.byte	0x04, 0x1c
        /*005a*/ 	.short	(.L_17 - .L_16)


	//   ....[0]....
.L_16:
        /*005c*/ 	.word	0x00000130


	//   ....[1]....
        /*0060*/ 	.word	0x00000290


	//----- nvinfo : EIATTR_CBANK_PARAM_SIZE
	.align		4
.L_17:
        /*0064*/ 	.byte	0x03, 0x19
        /*0066*/ 	.short	0x0020


	//----- nvinfo : EIATTR_PARAM_CBANK
	.align		4
        /*0068*/ 	.byte	0x04, 0x0a
        /*006a*/ 	.short	(.L_19 - .L_18)
	.align		4
.L_18:
        /*006c*/ 	.word	index@(.nv.constant0._Z16image_conversionPhS_xx)
        /*0070*/ 	.short	0x0380
        /*0072*/ 	.short	0x0020


	//----- nvinfo : EIATTR_SW_WAR
	.align		4
.L_19:
        /*0074*/ 	.byte	0x04, 0x36
        /*0076*/ 	.short	(.L_21 - .L_20)
.L_20:
        /*0078*/ 	.word	0x00000008
.L_21:


//--------------------- .nv.callgraph             --------------------------
	.section	.nv.callgraph,"",@"SHT_CUDA_CALLGRAPH"
	.align	4
	.sectionentsize	8
	.align		4
        /*0000*/ 	.word	0x00000000
	.align		4
        /*0004*/ 	.word	0xffffffff
	.align		4
        /*0008*/ 	.word	0x00000000
	.align		4
        /*000c*/ 	.word	0xfffffffe
	.align		4
        /*0010*/ 	.word	0x00000000
	.align		4
        /*0014*/ 	.word	0xfffffffd
	.align		4
        /*0018*/ 	.word	0x00000000
	.align		4
        /*001c*/ 	.word	0xfffffffc


//--------------------- .text._Z16image_conversionPhS_xx --------------------------
	.section	.text._Z16image_conversionPhS_xx,"ax",@progbits
	.align	128
        .global         _Z16image_conversionPhS_xx
        .type           _Z16image_conversionPhS_xx,@function
        .size           _Z16image_conversionPhS_xx,(.L_x_1 - _Z16image_conversionPhS_xx)
        .other          _Z16image_conversionPhS_xx,@"STO_CUDA_ENTRY STV_DEFAULT"
_Z16image_conversionPhS_xx:
.text._Z16image_conversionPhS_xx:
[----:B------:R-:W-:Y:S01]  /*0000*/  LDC R1, c[0x0][0x37c] ;  /* 0x0000df00ff017b82 */ /* 0x000fe20000000800 */
[----:B------:R-:W0:Y:S07]  /*0010*/  S2R R0, SR_TID.X ;  /* 0x0000000000007919 */ /* 0x000e2e0000002100 */
[----:B------:R-:W0:Y:S01]  /*0020*/  S2UR UR4, SR_CTAID.Y ;  /* 0x00000000000479c3 */ /* 0x000e220000002600 */
[----:B------:R-:W1:Y:S01]  /*0030*/  LDCU.128 UR8, c[0x0][0x390] ;  /* 0x00007200ff0877ac */ /* 0x000e620008000c00 */
[----:B------:R-:W2:Y:S06]  /*0040*/  S2R R5, SR_TID.Y ;  /* 0x0000000000057919 */ /* 0x000eac0000002200 */
[----:B------:R-:W3:Y:S08]  /*0050*/  S2UR UR7, SR_CTAID.X ;  /* 0x00000000000779c3 */ /* 0x000ef00000002500 */
[----:B------:R-:W3:Y:S01]  /*0060*/  LDC R3, c[0x0][0x360] ;  /* 0x0000d800ff037b82 */ /* 0x000ee20000000800 */
[----:B------:R-:W2:Y:S01]  /*0070*/  LDCU UR12, c[0x0][0x364] ;  /* 0x00006c80ff0c77ac */ /* 0x000ea20008000800 */
[----:B-1----:R-:W-:-:S04]  /*0080*/  UIMAD UR6, UR11, UR8, URZ ;  /* 0x000000080b0672a4 */ /* 0x002fc8000f8e02ff */
[----:B------:R-:W-:Y:S01]  /*0090*/  UIMAD UR6, UR10, UR9, UR6 ;  /* 0x000000090a0672a4 */ /* 0x000fe2000f8e0206 */
[----:B0-----:R-:W-:Y:S01]  /*00a0*/  VIADD R0, R0, UR4 ;  /* 0x0000000400007c36 */ /* 0x001fe20008000000 */
[----:B------:R-:W-:-:S04]  /*00b0*/  UIMAD.WIDE.U32 UR4, UR10, UR8, URZ ;  /* 0x000000080a0472a5 */ /* 0x000fc8000f8e00ff */
[----:B------:R-:W-:Y:S01]  /*00c0*/  UIADD3 UR5, UPT, UPT, UR5, UR6, URZ ;  /* 0x0000000605057290 */ /* 0x000fe2000fffe0ff */
[----:B---3--:R-:W-:-:S05]  /*00d0*/  IMAD R0, R3, UR7, R0 ;  /* 0x0000000703007c24 */ /* 0x008fca000f8e0200 */
[----:B------:R-:W-:Y:S02]  /*00e0*/  IMAD.U32 R2, RZ, RZ, UR5 ;  /* 0x00000005ff027e24 */ /* 0x000fe4000f8e00ff */
[----:B--2---:R-:W-:-:S05]  /*00f0*/  IMAD R0, R0, UR12, R5 ;  /* 0x0000000c00007c24 */ /* 0x004fca000f8e0205 */
[----:B------:R-:W-:Y:S02]  /*0100*/  ISETP.LT.U32.AND P0, PT, R0, UR4, PT ;  /* 0x0000000400007c0c */ /* 0x000fe4000bf01070 */
[----:B------:R-:W-:-:S04]  /*0110*/  SHF.R.S32.HI R7, RZ, 0x1f, R0 ;  /* 0x0000001fff077819 */ /* 0x000fc80000011400 */
[----:B------:R-:W-:-:S13]  /*0120*/  ISETP.GT.AND.EX P0, PT, R2, R7, PT, P0 ;  /* 0x000000070200720c */ /* 0x000fda0003f04300 */
[----:B------:R-:W-:Y:S05]  /*0130*/  @!P0 EXIT ;  /* 0x000000000000894d */ /* 0x000fea0003800000 */
[----:B------:R-:W0:Y:S01]  /*0140*/  LDCU.128 UR8, c[0x0][0x380] ;  /* 0x00007000ff0877ac */ /* 0x000e220008000c00 */
[----:B------:R-:W-:Y:S01]  /*0150*/  IMAD R3, R0, 0x3, RZ ;  /* 0x0000000300037824 */ /* 0x000fe200078e02ff */
[----:B------:R-:W1:Y:S04]  /*0160*/  LDCU.64 UR4, c[0x0][0x358] ;  /* 0x00006b00ff0477ac */ /* 0x000e680008000a00 */
[----:B0-----:R-:W-:-:S04]  /*0170*/  IADD3 R2, P0, PT, R3, UR8, RZ ;  /* 0x0000000803027c10 */ /* 0x001fc8000ff1e0ff */
[----:B------:R-:W-:-:S05]  /*0180*/  LEA.HI.X.SX32 R3, R3, UR9, 0x1, P0 ;  /* 0x0000000903037c11 */ /* 0x000fca00080f0eff */
[----:B-1----:R-:W2:Y:S04]  /*0190*/  LDG.E.U8 R4, desc[UR4][R2.64+0x1] ;  /* 0x0000010402047981 */ /* 0x002ea8000c1e1100 */
[----:B------:R-:W2:Y:S04]  /*01a0*/  LDG.E.U8 R5, desc[UR4][R2.64] ;  /* 0x0000000402057981 */ /* 0x000ea8000c1e1100 */
[----:B------:R-:W3:Y:S01]  /*01b0*/  LDG.E.U8 R6, desc[UR4][R2.64+0x2] ;  /* 0x0000020402067981 */ /* 0x000ee2000c1e1100 */
[----:B------:R-:W-:Y:S01]  /*01c0*/  UMOV UR6, 0x74715 ;  /* 0x0007471500067882 */ /* 0x000fe20000000000 */
[----:B--2---:R-:W-:-:S02]  /*01d0*/  PRMT R4, R5, 0x3340, R4 ;  /* 0x0000334005047816 */ /* 0x004fc40000000004 */
[----:B---3--:R-:W-:-:S04]  /*01e0*/  PRMT R5, R6, 0x3340, RZ ;  /* 0x0000334006057816 */ /* 0x008fc800000000ff */
[----:B------:R-:W-:-:S05]  /*01f0*/  PRMT R4, R4, 0x5410, R5 ;  /* 0x0000541004047816 */ /* 0x000fca0000000005 */
[----:B------:R-:W-:-:S05]  /*0200*/  IDP.4A.U8.U8 R4, R4, UR6, RZ ;  /* 0x0000000604047c26 */ /* 0x000fca00080000ff */
[----:B------:R-:W-:-:S04]  /*0210*/  LOP3.LUT R4, R4, 0xffff, RZ, 0xc0, !PT ;  /* 0x0000ffff04047812 */ /* 0x000fc800078ec0ff */
[----:B------:R-:W-:-:S04]  /*0220*/  SHF.R.U32.HI R4, RZ, 0x2, R4 ;  /* 0x00000002ff047819 */ /* 0x000fc80000011604 */
[----:B------:R-:W-:Y:S02]  /*0230*/  LOP3.LUT R5, R4, 0xffff, RZ, 0xc0, !PT ;  /* 0x0000ffff04057812 */ /* 0x000fe400078ec0ff */
[----:B------:R-:W-:-:S03]  /*0240*/  IADD3 R4, P0, PT, R0, UR10, RZ ;  /* 0x0000000a00047c10 */ /* 0x000fc6000ff1e0ff */
[----:B------:R-:W-:Y:S01]  /*0250*/  IMAD R0, R5, 0x147b, RZ ;  /* 0x0000147b05007824 */ /* 0x000fe200078e02ff */
[----:B------:R-:W-:-:S04]  /*0260*/  IADD3.X R5, PT, PT, R7, UR11, RZ, P0, !PT ;  /* 0x0000000b07057c10 */ /* 0x000fc800087fe4ff */
[----:B------:R-:W-:-:S05]  /*0270*/  SHF.R.U32.HI R3, RZ, 0x11, R0 ;  /* 0x00000011ff037819 */ /* 0x000fca0000011600 */
[----:B------:R-:W-:Y:S01]  /*0280*/  STG.E.U8 desc[UR4][R4.64], R3 ;  /* 0x0000000304007986 */ /* 0x000fe2000c101104 */
[----:B------:R-:W-:Y:S05]  /*0290*/  EXIT ;  /* 0x000000000000794d */ /* 0x000fea0003800000 */
.L_x_0:
[----:B------:R-:W-:-:S00]  /*02a0*/  BRA `(.L_x_0) ;  /* 0xfffffffc00fc7947 */ /* 0x000fc0000383ffff */
[----:B------:R-:W-:-:S00]  /*02b0*/  NOP ;  /* 0x0000000000007918 */ /* 0x000fc00000000000 */
        /* <DEDUP_REMOVED lines=12> */
.L_x_1:


//--------------------- .nv.shared.reserved.0     --------------------------
	.section	.nv.shared.reserved.0,"aw",@nobits
	.weak		__nv_reservedSMEM_offset_0_alias
	.size		__nv_reservedSMEM_offset_0_alias, 0, 64
	.other		__nv_reservedSMEM_offset_0_alias,@"STO_CUDA_RESERVED_SHARED STV_DEFAULT"
__nv_reservedSMEM_offset_0_alias:
	.zero		0
	.zero		64


//--------------------- .nv.constant0._Z16image_conversionPhS_xx --------------------------
	.section	.nv.constant0._Z16image_conversionPhS_xx,"a",@progbits
	.sectionflags	@""
	.align	4
.nv.constant0._Z16image_conversionPhS_xx:
	.zero		928


//--------------------- SYMBOLS --------------------------

	.type		.nv.reservedSmem.offset0,@object
	.size		.nv.reservedSmem.offset0,0x4
